//
// Generated by NVIDIA NVVM Compiler
//
// Compiler Build ID: CL-36424714
// Cuda compilation tools, release 13.0, V13.0.88
// Based on NVVM 20.0.0
//

.version 9.0
.target sm_100
.address_size 64

	// .globl	_Z10paralelMinPKfPfi
// _ZZ10paralelMinPKfPfiE5sdata has been demoted
// _ZZ10paralelMaxPKfPfiE5sdata has been demoted

.visible .entry _Z10paralelMinPKfPfi(
	.param .u64 .ptr .align 1 _Z10paralelMinPKfPfi_param_0,
	.param .u64 .ptr .align 1 _Z10paralelMinPKfPfi_param_1,
	.param .u32 _Z10paralelMinPKfPfi_param_2
)
{
	.reg .pred 	%p<5>;
	.reg .b32 	%r<14>;
	.reg .b32 	%f<9>;
	.reg .b64 	%rd<9>;
	// demoted variable
	.shared .align 4 .b8 _ZZ10paralelMinPKfPfiE5sdata[128];
	ld.param.u64 	%rd1, [_Z10paralelMinPKfPfi_param_0];
	ld.param.u64 	%rd2, [_Z10paralelMinPKfPfi_param_1];
	ld.param.u32 	%r8, [_Z10paralelMinPKfPfi_param_2];
	mov.u32 	%r1, %tid.x;
	mov.u32 	%r13, %ntid.x;
	mov.u32 	%r3, %ctaid.x;
	mad.lo.s32 	%r4, %r13, %r3, %r1;
	setp.gt.s32 	%p1, %r4, %r8;
	mov.f32 	%f8, 0f461C4000;
	@%p1 bra 	$L__BB0_2;
	cvta.to.global.u64 	%rd3, %rd1;
	mul.wide.s32 	%rd4, %r4, 4;
	add.s64 	%rd5, %rd3, %rd4;
	ld.global.f32 	%f8, [%rd5];
$L__BB0_2:
	shl.b32 	%r9, %r1, 2;
	mov.u32 	%r10, _ZZ10paralelMinPKfPfiE5sdata;
	add.s32 	%r5, %r10, %r9;
	st.shared.f32 	[%r5], %f8;
	bar.sync 	0;
	setp.lt.u32 	%p2, %r13, 2;
	@%p2 bra 	$L__BB0_6;
$L__BB0_3:
	shr.u32 	%r7, %r13, 1;
	setp.ge.u32 	%p3, %r1, %r7;
	@%p3 bra 	$L__BB0_5;
	ld.shared.f32 	%f4, [%r5];
	shl.b32 	%r11, %r7, 2;
	add.s32 	%r12, %r5, %r11;
	ld.shared.f32 	%f5, [%r12];
	min.f32 	%f6, %f4, %f5;
	st.shared.f32 	[%r5], %f6;
$L__BB0_5:
	bar.sync 	0;
	setp.gt.u32 	%p4, %r13, 3;
	mov.u32 	%r13, %r7;
	@%p4 bra 	$L__BB0_3;
$L__BB0_6:
	cvta.to.global.u64 	%rd6, %rd2;
	ld.shared.f32 	%f7, [_ZZ10paralelMinPKfPfiE5sdata];
	mul.wide.u32 	%rd7, %r3, 4;
	add.s64 	%rd8, %rd6, %rd7;
	st.global.f32 	[%rd8], %f7;
	ret;

}
	// .globl	_Z10paralelMaxPKfPfi
.visible .entry _Z10paralelMaxPKfPfi(
	.param .u64 .ptr .align 1 _Z10paralelMaxPKfPfi_param_0,
	.param .u64 .ptr .align 1 _Z10paralelMaxPKfPfi_param_1,
	.param .u32 _Z10paralelMaxPKfPfi_param_2
)
{
	.reg .pred 	%p<5>;
	.reg .b32 	%r<14>;
	.reg .b32 	%f<9>;
	.reg .b64 	%rd<9>;
	// demoted variable
	.shared .align 4 .b8 _ZZ10paralelMaxPKfPfiE5sdata[128];
	ld.param.u64 	%rd1, [_Z10paralelMaxPKfPfi_param_0];
	ld.param.u64 	%rd2, [_Z10paralelMaxPKfPfi_param_1];
	ld.param.u32 	%r8, [_Z10paralelMaxPKfPfi_param_2];
	mov.u32 	%r1, %tid.x;
	mov.u32 	%r13, %ntid.x;
	mov.u32 	%r3, %ctaid.x;
	mad.lo.s32 	%r4, %r13, %r3, %r1;
	setp.gt.s32 	%p1, %r4, %r8;
	mov.f32 	%f8, 0fC7C35000;
	@%p1 bra 	$L__BB1_2;
	cvta.to.global.u64 	%rd3, %rd1;
	mul.wide.s32 	%rd4, %r4, 4;
	add.s64 	%rd5, %rd3, %rd4;
	ld.global.f32 	%f8, [%rd5];
$L__BB1_2:
	shl.b32 	%r9, %r1, 2;
	mov.u32 	%r10, _ZZ10paralelMaxPKfPfiE5sdata;
	add.s32 	%r5, %r10, %r9;
	st.shared.f32 	[%r5], %f8;
	bar.sync 	0;
	setp.lt.u32 	%p2, %r13, 2;
	@%p2 bra 	$L__BB1_6;
$L__BB1_3:
	shr.u32 	%r7, %r13, 1;
	setp.ge.u32 	%p3, %r1, %r7;
	@%p3 bra 	$L__BB1_5;
	ld.shared.f32 	%f4, [%r5];
	shl.b32 	%r11, %r7, 2;
	add.s32 	%r12, %r5, %r11;
	ld.shared.f32 	%f5, [%r12];
	max.f32 	%f6, %f4, %f5;
	st.shared.f32 	[%r5], %f6;
$L__BB1_5:
	bar.sync 	0;
	setp.gt.u32 	%p4, %r13, 3;
	mov.u32 	%r13, %r7;
	@%p4 bra 	$L__BB1_3;
$L__BB1_6:
	cvta.to.global.u64 	%rd6, %rd2;
	ld.shared.f32 	%f7, [_ZZ10paralelMaxPKfPfiE5sdata];
	mul.wide.u32 	%rd7, %r3, 4;
	add.s64 	%rd8, %rd6, %rd7;
	st.global.f32 	[%rd8], %f7;
	ret;

}


// ===== COMPILED SASS (sm_100) =====

	.target	sm_100

	.elftype	@"ET_EXEC"


//--------------------- .note.nv.tkinfo           --------------------------
	.section	.note.nv.tkinfo,"",@"SHT_NOTE"
	.sectionflags	@"SHF_NOTE_NV_TKINFO"
	.tkinfo
        /*0018*/ 	.word	0x00000002
        /*0030*/ 	.string	""
        /*0030*/ 	.string	"ptxas"
        /*0030*/ 	.string	"Cuda compilation tools, release 13.0, V13.0.88"
        /*0030*/ 	.string	"Build cuda_13.0.r13.0/compiler.36424714_0"
        /*0030*/ 	.string	"-arch sm_100 -m 64 "



//--------------------- .note.nv.cuinfo           --------------------------
	.section	.note.nv.cuinfo,"",@"SHT_NOTE"
	.sectionflags	@"SHF_NOTE_NV_CUINFO"
        /*0018*/ 	.short	0x0002
        /*001a*/ 	.short	0x0064
        /*001c*/ 	.short	0x0082
	.zero		2


//--------------------- .nv.info                  --------------------------
	.section	.nv.info,"",@"SHT_CUDA_INFO"
	.align	4


	//----- nvinfo : EIATTR_REGCOUNT
	.align		4
        /*0000*/ 	.byte	0x04, 0x2f
        /*0002*/ 	.short	(.L_1 - .L_0)
	.align		4
.L_0:
        /*0004*/ 	.word	index@(_Z10paralelMinPKfPfi)
        /*0008*/ 	.word	0x0000000a


	//----- nvinfo : EIATTR_FRAME_SIZE
	.align		4
.L_1:
        /*000c*/ 	.byte	0x04, 0x11
        /*000e*/ 	.short	(.L_3 - .L_2)
	.align		4
.L_2:
        /*0010*/ 	.word	index@(_Z10paralelMinPKfPfi)
        /*0014*/ 	.word	0x00000000


	//----- nvinfo : EIATTR_REGCOUNT
	.align		4
.L_3:
        /*0018*/ 	.byte	0x04, 0x2f
        /*001a*/ 	.short	(.L_5 - .L_4)
	.align		4
.L_4:
        /*001c*/ 	.word	index@(_Z10paralelMaxPKfPfi)
        /*0020*/ 	.word	0x0000000a


	//----- nvinfo : EIATTR_FRAME_SIZE
	.align		4
.L_5:
        /*0024*/ 	.byte	0x04, 0x11
        /*0026*/ 	.short	(.L_7 - .L_6)
	.align		4
.L_6:
        /*0028*/ 	.word	index@(_Z10paralelMaxPKfPfi)
        /*002c*/ 	.word	0x00000000


	//----- nvinfo : EIATTR_MIN_STACK_SIZE
	.align		4
.L_7:
        /*0030*/ 	.byte	0x04, 0x12
        /*0032*/ 	.short	(.L_9 - .L_8)
	.align		4
.L_8:
        /*0034*/ 	.word	index@(_Z10paralelMaxPKfPfi)
        /*0038*/ 	.word	0x00000000


	//----- nvinfo : EIATTR_MIN_STACK_SIZE
	.align		4
.L_9:
        /*003c*/ 	.byte	0x04, 0x12
        /*003e*/ 	.short	(.L_11 - .L_10)
	.align		4
.L_10:
        /*0040*/ 	.word	index@(_Z10paralelMinPKfPfi)
        /*0044*/ 	.word	0x00000000
.L_11:


//--------------------- .nv.compat                --------------------------
	.section	.nv.compat,"",@"SHT_CUDA_COMPAT_INFO"
	.align	4
        /*0000*/ 	.byte	0x02, 0x09, 0x00, 0x00, 0x02, 0x02, 0x01, 0x00, 0x02, 0x05, 0x05, 0x00, 0x03, 0x07, 0x01, 0x01
        /*0010*/ 	.byte	0x02, 0x03, 0x00, 0x00, 0x02, 0x06, 0x01, 0x00, 0x04, 0x0b, 0x08, 0x00, 0x09, 0x00, 0x00, 0x00
        /*0020*/ 	.byte	0x00, 0x00, 0x00, 0x00


//--------------------- .nv.info._Z10paralelMaxPKfPfi --------------------------
	.section	.nv.info._Z10paralelMaxPKfPfi,"",@"SHT_CUDA_INFO"
	.sectionflags	@""
	.align	4


	//----- nvinfo : EIATTR_CUDA_API_VERSION
	.align		4
        /*0000*/ 	.byte	0x04, 0x37
        /*0002*/ 	.short	(.L_13 - .L_12)
.L_12:
        /*0004*/ 	.word	0x00000082


	//----- nvinfo : EIATTR_KPARAM_INFO
	.align		4
.L_13:
        /*0008*/ 	.byte	0x04, 0x17
        /*000a*/ 	.short	(.L_15 - .L_14)
.L_14:
        /*000c*/ 	.word	0x00000000
        /*0010*/ 	.short	0x0002
        /*0012*/ 	.short	0x0010
        /*0014*/ 	.byte	0x00, 0xf0, 0x11, 0x00


	//----- nvinfo : EIATTR_KPARAM_INFO
	.align		4
.L_15:
        /*0018*/ 	.byte	0x04, 0x17
        /*001a*/ 	.short	(.L_17 - .L_16)
.L_16:
        /*001c*/ 	.word	0x00000000
        /*0020*/ 	.short	0x0001
        /*0022*/ 	.short	0x0008
        /*0024*/ 	.byte	0x00, 0xf5, 0x21, 0x00


	//----- nvinfo : EIATTR_KPARAM_INFO
	.align		4
.L_17:
        /*0028*/ 	.byte	0x04, 0x17
        /*002a*/ 	.short	(.L_19 - .L_18)
.L_18:
        /*002c*/ 	.word	0x00000000
        /*0030*/ 	.short	0x0000
        /*0032*/ 	.short	0x0000
        /*0034*/ 	.byte	0x00, 0xf5, 0x21, 0x00


	//----- nvinfo : EIATTR_SPARSE_MMA_MASK
	.align		4
.L_19:
        /*0038*/ 	.byte	0x03, 0x50
        /*003a*/ 	.short	0x0000


	//----- nvinfo : EIATTR_MAXREG_COUNT
	.align		4
        /*003c*/ 	.byte	0x03, 0x1b
        /*003e*/ 	.short	0x00ff


	//----- nvinfo : EIATTR_NUM_BARRIERS
	.align		4
        /*0040*/ 	.byte	0x02, 0x4c
        /*0042*/ 	.byte	0x01
	.zero		1


	//----- nvinfo : EIATTR_MERCURY_ISA_VERSION
	.align		4
        /*0044*/ 	.byte	0x03, 0x5f
        /*0046*/ 	.short	0x0101


	//----- nvinfo : EIATTR_VRC_CTA_INIT_COUNT
	.align		4
        /*0048*/ 	.byte	0x02, 0x4a
	.zero		1
	.zero		1


	//----- nvinfo : EIATTR_EXIT_INSTR_OFFSETS
	.align		4
        /*004c*/ 	.byte	0x04, 0x1c
        /*004e*/ 	.short	(.L_21 - .L_20)


	//   ....[0]....
.L_20:
        /*0050*/ 	.word	0x00000270


	//----- nvinfo : EIATTR_CBANK_PARAM_SIZE
	.align		4
.L_21:
        /*0054*/ 	.byte	0x03, 0x19
        /*0056*/ 	.short	0x0014


	//----- nvinfo : EIATTR_PARAM_CBANK
	.align		4
        /*0058*/ 	.byte	0x04, 0x0a
        /*005a*/ 	.short	(.L_23 - .L_22)
	.align		4
.L_22:
        /*005c*/ 	.word	index@(.nv.constant0._Z10paralelMaxPKfPfi)
        /*0060*/ 	.short	0x0380
        /*0062*/ 	.short	0x0014


	//----- nvinfo : EIATTR_SW_WAR
	.align		4
.L_23:
        /*0064*/ 	.byte	0x04, 0x36
        /*0066*/ 	.short	(.L_25 - .L_24)
.L_24:
        /*0068*/ 	.word	0x00000008
.L_25:


//--------------------- .nv.info._Z10paralelMinPKfPfi --------------------------
	.section	.nv.info._Z10paralelMinPKfPfi,"",@"SHT_CUDA_INFO"
	.sectionflags	@""
	.align	4


	//----- nvinfo : EIATTR_CUDA_API_VERSION
	.align		4
        /*0000*/ 	.byte	0x04, 0x37
        /*0002*/ 	.short	(.L_27 - .L_26)
.L_26:
        /*0004*/ 	.word	0x00000082


	//----- nvinfo : EIATTR_KPARAM_INFO
	.align		4
.L_27:
        /*0008*/ 	.byte	0x04, 0x17
        /*000a*/ 	.short	(.L_29 - .L_28)
.L_28:
        /*000c*/ 	.word	0x00000000
        /*0010*/ 	.short	0x0002
        /*0012*/ 	.short	0x0010
        /*0014*/ 	.byte	0x00, 0xf0, 0x11, 0x00


	//----- nvinfo : EIATTR_KPARAM_INFO
	.align		4
.L_29:
        /*0018*/ 	.byte	0x04, 0x17
        /*001a*/ 	.short	(.L_31 - .L_30)
.L_30:
        /*001c*/ 	.word	0x00000000
        /*0020*/ 	.short	0x0001
        /*0022*/ 	.short	0x0008
        /*0024*/ 	.byte	0x00, 0xf5, 0x21, 0x00


	//----- nvinfo : EIATTR_KPARAM_INFO
	.align		4
.L_31:
        /*0028*/ 	.byte	0x04, 0x17
        /*002a*/ 	.short	(.L_33 - .L_32)
.L_32:
        /*002c*/ 	.word	0x00000000
        /*0030*/ 	.short	0x0000
        /*0032*/ 	.short	0x0000
        /*0034*/ 	.byte	0x00, 0xf5, 0x21, 0x00


	//----- nvinfo : EIATTR_SPARSE_MMA_MASK
	.align		4
.L_33:
        /*0038*/ 	.byte	0x03, 0x50
        /*003a*/ 	.short	0x0000


	//----- nvinfo : EIATTR_MAXREG_COUNT
	.align		4
        /*003c*/ 	.byte	0x03, 0x1b
        /*003e*/ 	.short	0x00ff


	//----- nvinfo : EIATTR_NUM_BARRIERS
	.align		4
        /*0040*/ 	.byte	0x02, 0x4c
        /*0042*/ 	.byte	0x01
	.zero		1


	//----- nvinfo : EIATTR_MERCURY_ISA_VERSION
	.align		4
        /*0044*/ 	.byte	0x03, 0x5f
        /*0046*/ 	.short	0x0101


	//----- nvinfo : EIATTR_VRC_CTA_INIT_COUNT
	.align		4
        /*0048*/ 	.byte	0x02, 0x4a
	.zero		1
	.zero		1


	//----- nvinfo : EIATTR_EXIT_INSTR_OFFSETS
	.align		4
        /*004c*/ 	.byte	0x04, 0x1c
        /*004e*/ 	.short	(.L_35 - .L_34)


	//   ....[0]....
.L_34:
        /*0050*/ 	.word	0x00000270


	//----- nvinfo : EIATTR_CBANK_PARAM_SIZE
	.align		4
.L_35:
        /*0054*/ 	.byte	0x03, 0x19
        /*0056*/ 	.short	0x0014


	//----- nvinfo : EIATTR_PARAM_CBANK
	.align		4
        /*0058*/ 	.byte	0x04, 0x0a
        /*005a*/ 	.short	(.L_37 - .L_36)
	.align		4
.L_36:
        /*005c*/ 	.word	index@(.nv.constant0._Z10paralelMinPKfPfi)
        /*0060*/ 	.short	0x0380
        /*0062*/ 	.short	0x0014


	//----- nvinfo : EIATTR_SW_WAR
	.align		4
.L_37:
        /*0064*/ 	.byte	0x04, 0x36
        /*0066*/ 	.short	(.L_39 - .L_38)
.L_38:
        /*0068*/ 	.word	0x00000008
.L_39:


//--------------------- .nv.callgraph             --------------------------
	.section	.nv.callgraph,"",@"SHT_CUDA_CALLGRAPH"
	.align	4
	.sectionentsize	8
	.align		4
        /*0000*/ 	.word	0x00000000
	.align		4
        /*0004*/ 	.word	0xffffffff
	.align		4
        /*0008*/ 	.word	0x00000000
	.align		4
        /*000c*/ 	.word	0xfffffffe
	.align		4
        /*0010*/ 	.word	0x00000000
	.align		4
        /*0014*/ 	.word	0xfffffffd
	.align		4
        /*0018*/ 	.word	0x00000000
	.align		4
        /*001c*/ 	.word	0xfffffffc


//--------------------- .text._Z10paralelMaxPKfPfi --------------------------
	.section	.text._Z10paralelMaxPKfPfi,"ax",@progbits
	.align	128
        .global         _Z10paralelMaxPKfPfi
        .type           _Z10paralelMaxPKfPfi,@function
        .size           _Z10paralelMaxPKfPfi,(.L_x_6 - _Z10paralelMaxPKfPfi)
        .other          _Z10paralelMaxPKfPfi,@"STO_CUDA_ENTRY STV_DEFAULT"
_Z10paralelMaxPKfPfi:
.text._Z10paralelMaxPKfPfi:
[----:B------:R-:W-:Y:S01]  /*0000*/  LDC R1, c[0x0][0x37c] ;  /* 0x0000df00ff017b82 */ /* 0x000fe20000000800 */
[----:B------:R-:W0:Y:S01]  /*0010*/  S2R R6, SR_TID.X ;  /* 0x0000000000067919 */ /* 0x000e220000002100 */
[----:B------:R-:W0:Y:S01]  /*0020*/  LDCU UR8, c[0x0][0x360] ;  /* 0x00006c00ff0877ac */ /* 0x000e220008000800 */
[----:B------:R-:W-:Y:S01]  /*0030*/  IMAD.MOV.U32 R4, RZ, RZ, -0x383cb000 ;  /* 0xc7c35000ff047424 */ /* 0x000fe200078e00ff */
[----:B------:R-:W0:Y:S01]  /*0040*/  S2R R7, SR_CTAID.X ;  /* 0x0000000000077919 */ /* 0x000e220000002500 */
[----:B------:R-:W1:Y:S01]  /*0050*/  LDCU UR4, c[0x0][0x390] ;  /* 0x00007200ff0477ac */ /* 0x000e620008000800 */
[----:B------:R-:W2:Y:S01]  /*0060*/  LDCU.64 UR6, c[0x0][0x358] ;  /* 0x00006b00ff0677ac */ /* 0x000ea20008000a00 */
[----:B0-----:R-:W-:-:S05]  /*0070*/  IMAD R5, R7, UR8, R6 ;  /* 0x0000000807057c24 */ /* 0x001fca000f8e0206 */
[----:B-1----:R-:W-:-:S13]  /*0080*/  ISETP.GT.AND P0, PT, R5, UR4, PT ;  /* 0x0000000405007c0c */ /* 0x002fda000bf04270 */
[----:B------:R-:W0:Y:S02]  /*0090*/  @!P0 LDC.64 R2, c[0x0][0x380] ;  /* 0x0000e000ff028b82 */ /* 0x000e240000000a00 */
[----:B0-----:R-:W-:-:S05]  /*00a0*/  @!P0 IMAD.WIDE R2, R5, 0x4, R2 ;  /* 0x0000000405028825 */ /* 0x001fca00078e0202 */
[----:B--2---:R-:W2:Y:S01]  /*00b0*/  @!P0 LDG.E R4, desc[UR6][R2.64] ;  /* 0x0000000602048981 */ /* 0x004ea2000c1e1900 */
[----:B------:R-:W0:Y:S01]  /*00c0*/  S2UR UR5, SR_CgaCtaId ;  /* 0x00000000000579c3 */ /* 0x000e220000008800 */
[----:B------:R-:W-:Y:S01]  /*00d0*/  IMAD.U32 R0, RZ, RZ, UR8 ;  /* 0x00000008ff007e24 */ /* 0x000fe2000f8e00ff */
[----:B------:R-:W-:-:S04]  /*00e0*/  UMOV UR4, 0x400 ;  /* 0x0000040000047882 */ /* 0x000fc80000000000 */
[----:B------:R-:W-:Y:S01]  /*00f0*/  ISETP.GE.U32.AND P0, PT, R0, 0x2, PT ;  /* 0x000000020000780c */ /* 0x000fe20003f06070 */
[----:B0-----:R-:W-:-:S06]  /*0100*/  ULEA UR4, UR5, UR4, 0x18 ;  /* 0x0000000405047291 */ /* 0x001fcc000f8ec0ff */
[----:B------:R-:W-:-:S05]  /*0110*/  LEA R5, R6, UR4, 0x2 ;  /* 0x0000000406057c11 */ /* 0x000fca000f8e10ff */
[----:B--2---:R0:W-:Y:S01]  /*0120*/  STS [R5], R4 ;  /* 0x0000000405007388 */ /* 0x0041e20000000800 */
[----:B------:R-:W-:Y:S06]  /*0130*/  BAR.SYNC.DEFER_BLOCKING 0x0 ;  /* 0x0000000000007b1d */ /* 0x000fec0000010000 */
[----:B------:R-:W-:Y:S05]  /*0140*/  @!P0 BRA `(.L_x_0) ;  /* 0x00000000002c8947 */ /* 0x000fea0003800000 */
.L_x_1:
[----:B0-----:R-:W-:-:S04]  /*0150*/  SHF.R.U32.HI R4, RZ, 0x1, R0 ;  /* 0x00000001ff047819 */ /* 0x001fc80000011600 */
[----:B------:R-:W-:-:S13]  /*0160*/  ISETP.GE.U32.AND P0, PT, R6, R4, PT ;  /* 0x000000040600720c */ /* 0x000fda0003f06070 */
[----:B------:R-:W-:Y:S01]  /*0170*/  @!P0 IMAD R3, R4, 0x4, R5 ;  /* 0x0000000404038824 */ /* 0x000fe200078e0205 */
[----:B------:R-:W-:Y:S05]  /*0180*/  @!P0 LDS R2, [R5] ;  /* 0x0000000005028984 */ /* 0x000fea0000000800 */
[----:B------:R-:W0:Y:S02]  /*0190*/  @!P0 LDS R3, [R3] ;  /* 0x0000000003038984 */ /* 0x000e240000000800 */
[----:B0-----:R-:W-:-:S05]  /*01a0*/  @!P0 FMNMX R2, R2, R3, !PT ;  /* 0x0000000302028209 */ /* 0x001fca0007800000 */
[----:B------:R1:W-:Y:S01]  /*01b0*/  @!P0 STS [R5], R2 ;  /* 0x0000000205008388 */ /* 0x0003e20000000800 */
[----:B------:R-:W-:Y:S01]  /*01c0*/  BAR.SYNC.DEFER_BLOCKING 0x0 ;  /* 0x0000000000007b1d */ /* 0x000fe20000010000 */
[----:B------:R-:W-:Y:S01]  /*01d0*/  ISETP.GT.U32.AND P0, PT, R0, 0x3, PT ;  /* 0x000000030000780c */ /* 0x000fe20003f04070 */
[----:B------:R-:W-:-:S12]  /*01e0*/  IMAD.MOV.U32 R0, RZ, RZ, R4 ;  /* 0x000000ffff007224 */ /* 0x000fd800078e0004 */
[----:B-1----:R-:W-:Y:S05]  /*01f0*/  @P0 BRA `(.L_x_1) ;  /* 0xfffffffc00d40947 */ /* 0x002fea000383ffff */
.L_x_0:
[----:B------:R-:W1:Y:S01]  /*0200*/  S2UR UR5, SR_CgaCtaId ;  /* 0x00000000000579c3 */ /* 0x000e620000008800 */
[----:B------:R-:W-:-:S07]  /*0210*/  UMOV UR4, 0x400 ;  /* 0x0000040000047882 */ /* 0x000fce0000000000 */
[----:B------:R-:W2:Y:S01]  /*0220*/  LDC.64 R2, c[0x0][0x388] ;  /* 0x0000e200ff027b82 */ /* 0x000ea20000000a00 */
[----:B-1----:R-:W-:Y:S01]  /*0230*/  ULEA UR4, UR5, UR4, 0x18 ;  /* 0x0000000405047291 */ /* 0x002fe2000f8ec0ff */
[----:B--2---:R-:W-:-:S08]  /*0240*/  IMAD.WIDE.U32 R2, R7, 0x4, R2 ;  /* 0x0000000407027825 */ /* 0x004fd000078e0002 */
[----:B0-----:R-:W0:Y:S04]  /*0250*/  LDS R5, [UR4] ;  /* 0x00000004ff057984 */ /* 0x001e280008000800 */
[----:B0-----:R-:W-:Y:S01]  /*0260*/  STG.E desc[UR6][R2.64], R5 ;  /* 0x0000000502007986 */ /* 0x001fe2000c101906 */
[----:B------:R-:W-:Y:S05]  /*0270*/  EXIT ;  /* 0x000000000000794d */ /* 0x000fea0003800000 */
.L_x_2:
[----:B------:R-:W-:-:S00]  /*0280*/  BRA `(.L_x_2) ;  /* 0xfffffffc00fc7947 */ /* 0x000fc0000383ffff */
[----:B------:R-:W-:-:S00]  /*0290*/  NOP ;  /* 0x0000000000007918 */ /* 0x000fc00000000000 */
        /* <DEDUP_REMOVED lines=14> */
.L_x_6:


//--------------------- .text._Z10paralelMinPKfPfi --------------------------
	.section	.text._Z10paralelMinPKfPfi,"ax",@progbits
	.align	128
        .global         _Z10paralelMinPKfPfi
        .type           _Z10paralelMinPKfPfi,@function
        .size           _Z10paralelMinPKfPfi,(.L_x_7 - _Z10paralelMinPKfPfi)
        .other          _Z10paralelMinPKfPfi,@"STO_CUDA_ENTRY STV_DEFAULT"
_Z10paralelMinPKfPfi:
.text._Z10paralelMinPKfPfi:
[----:B------:R-:W-:Y:S01]  /*0000*/  LDC R1, c[0x0][0x37c] ;  /* 0x0000df00ff017b82 */ /* 0x000fe20000000800 */
[----:B------:R-:W0:Y:S01]  /*0010*/  S2R R6, SR_TID.X ;  /* 0x0000000000067919 */ /* 0x000e220000002100 */
[----:B------:R-:W0:Y:S01]  /*0020*/  LDCU UR8, c[0x0][0x360] ;  /* 0x00006c00ff0877ac */ /* 0x000e220008000800 */
[----:B------:R-:W-:Y:S01]  /*0030*/  IMAD.MOV.U32 R4, RZ, RZ, 0x461c4000 ;  /* 0x461c4000ff047424 */ /* 0x000fe200078e00ff */
        /* <DEDUP_REMOVED lines=17> */
.L_x_4:
[----:B0-----:R-:W-:-:S04]  /*0150*/  SHF.R.U32.HI R4, RZ, 0x1, R0 ;  /* 0x00000001ff047819 */ /* 0x001fc80000011600 */
[----:B------:R-:W-:-:S13]  /*0160*/  ISETP.GE.U32.AND P0, PT, R6, R4, PT ;  /* 0x000000040600720c */ /* 0x000fda0003f06070 */
[----:B------:R-:W-:Y:S01]  /*0170*/  @!P0 IMAD R3, R4, 0x4, R5 ;  /* 0x0000000404038824 */ /* 0x000fe200078e0205 */
[----:B------:R-:W-:Y:S05]  /*0180*/  @!P0 LDS R2, [R5] ;  /* 0x0000000005028984 */ /* 0x000fea0000000800 */
[----:B------:R-:W0:Y:S02]  /*0190*/  @!P0 LDS R3, [R3] ;  /* 0x0000000003038984 */ /* 0x000e240000000800 */
[----:B0-----:R-:W-:-:S05]  /*01a0*/  @!P0 FMNMX R2, R2, R3, PT ;  /* 0x0000000302028209 */ /* 0x001fca0003800000 */
[----:B------:R1:W-:Y:S01]  /*01b0*/  @!P0 STS [R5], R2 ;  /* 0x0000000205008388 */ /* 0x0003e20000000800 */
[----:B------:R-:W-:Y:S01]  /*01c0*/  BAR.SYNC.DEFER_BLOCKING 0x0 ;  /* 0x0000000000007b1d */ /* 0x000fe20000010000 */
[----:B------:R-:W-:Y:S01]  /*01d0*/  ISETP.GT.U32.AND P0, PT, R0, 0x3, PT ;  /* 0x000000030000780c */ /* 0x000fe20003f04070 */
[----:B------:R-:W-:-:S12]  /*01e0*/  IMAD.MOV.U32 R0, RZ, RZ, R4 ;  /* 0x000000ffff007224 */ /* 0x000fd800078e0004 */
[----:B-1----:R-:W-:Y:S05]  /*01f0*/  @P0 BRA `(.L_x_4) ;  /* 0xfffffffc00d40947 */ /* 0x002fea000383ffff */
.L_x_3:
        /* <DEDUP_REMOVED lines=8> */
.L_x_5:
        /* <DEDUP_REMOVED lines=16> */
.L_x_7:


//--------------------- .nv.shared._Z10paralelMaxPKfPfi --------------------------
	.section	.nv.shared._Z10paralelMaxPKfPfi,"aw",@nobits
	.sectionflags	@""
	.align	4
.nv.shared._Z10paralelMaxPKfPfi:
	.zero		1152


//--------------------- .nv.shared.reserved.0     --------------------------
	.section	.nv.shared.reserved.0,"aw",@nobits
	.weak		__nv_reservedSMEM_offset_0_alias
	.size		__nv_reservedSMEM_offset_0_alias, 0, 64
	.other		__nv_reservedSMEM_offset_0_alias,@"STO_CUDA_RESERVED_SHARED STV_DEFAULT"
__nv_reservedSMEM_offset_0_alias:
	.zero		0
	.zero		64


//--------------------- .nv.shared._Z10paralelMinPKfPfi --------------------------
	.section	.nv.shared._Z10paralelMinPKfPfi,"aw",@nobits
	.sectionflags	@""
	.align	4
.nv.shared._Z10paralelMinPKfPfi:
	.zero		1152


//--------------------- .nv.constant0._Z10paralelMaxPKfPfi --------------------------
	.section	.nv.constant0._Z10paralelMaxPKfPfi,"a",@progbits
	.sectionflags	@""
	.align	4
.nv.constant0._Z10paralelMaxPKfPfi:
	.zero		916


//--------------------- .nv.constant0._Z10paralelMinPKfPfi --------------------------
	.section	.nv.constant0._Z10paralelMinPKfPfi,"a",@progbits
	.sectionflags	@""
	.align	4
.nv.constant0._Z10paralelMinPKfPfi:
	.zero		916


//--------------------- SYMBOLS --------------------------

	.type		.nv.reservedSmem.offset0,@object
	.size		.nv.reservedSmem.offset0,0x4
	.type		.nv.reservedSmem.cap,@object
	.size		.nv.reservedSmem.cap,0x4
